//
// Generated by NVIDIA NVVM Compiler
//
// Compiler Build ID: CL-36424714
// Cuda compilation tools, release 13.0, V13.0.88
// Based on NVVM 20.0.0
//

.version 9.0
.target sm_100
.address_size 64

	// .globl	_Z6matMulPdS_S_iiii

.visible .entry _Z6matMulPdS_S_iiii(
	.param .u64 .ptr .align 1 _Z6matMulPdS_S_iiii_param_0,
	.param .u64 .ptr .align 1 _Z6matMulPdS_S_iiii_param_1,
	.param .u64 .ptr .align 1 _Z6matMulPdS_S_iiii_param_2,
	.param .u32 _Z6matMulPdS_S_iiii_param_3,
	.param .u32 _Z6matMulPdS_S_iiii_param_4,
	.param .u32 _Z6matMulPdS_S_iiii_param_5,
	.param .u32 _Z6matMulPdS_S_iiii_param_6
)
{
	.reg .pred 	%p<13>;
	.reg .b32 	%r<41>;
	.reg .b64 	%rd<53>;
	.reg .b64 	%fd<68>;

	ld.param.u64 	%rd7, [_Z6matMulPdS_S_iiii_param_0];
	ld.param.u64 	%rd8, [_Z6matMulPdS_S_iiii_param_1];
	ld.param.u64 	%rd6, [_Z6matMulPdS_S_iiii_param_2];
	ld.param.u32 	%r20, [_Z6matMulPdS_S_iiii_param_3];
	ld.param.u32 	%r18, [_Z6matMulPdS_S_iiii_param_4];
	ld.param.u32 	%r19, [_Z6matMulPdS_S_iiii_param_6];
	cvta.to.global.u64 	%rd1, %rd8;
	cvta.to.global.u64 	%rd2, %rd7;
	mov.u32 	%r21, %ctaid.y;
	mov.u32 	%r22, %ntid.y;
	mov.u32 	%r23, %tid.y;
	mad.lo.s32 	%r1, %r21, %r22, %r23;
	mov.u32 	%r24, %ctaid.x;
	mov.u32 	%r25, %ntid.x;
	mov.u32 	%r26, %tid.x;
	mad.lo.s32 	%r2, %r24, %r25, %r26;
	setp.ge.s32 	%p1, %r1, %r20;
	setp.ge.s32 	%p2, %r2, %r19;
	or.pred  	%p3, %p1, %p2;
	@%p3 bra 	$L__BB0_14;
	setp.lt.s32 	%p4, %r18, 1;
	mov.f64 	%fd67, 0d0000000000000000;
	@%p4 bra 	$L__BB0_13;
	mul.lo.s32 	%r3, %r18, %r1;
	and.b32  	%r4, %r18, 7;
	setp.lt.u32 	%p5, %r18, 8;
	mov.f64 	%fd67, 0d0000000000000000;
	mov.b32 	%r39, 0;
	@%p5 bra 	$L__BB0_5;
	and.b32  	%r39, %r18, 2147483640;
	neg.s32 	%r37, %r39;
	shl.b32 	%r7, %r19, 3;
	mul.wide.u32 	%rd9, %r3, 8;
	add.s64 	%rd10, %rd9, %rd2;
	add.s64 	%rd52, %rd10, 32;
	mov.f64 	%fd67, 0d0000000000000000;
	mul.wide.s32 	%rd13, %r19, 8;
	mov.u32 	%r36, %r2;
$L__BB0_4:
	.pragma "nounroll";
	ld.global.f64 	%fd17, [%rd52+-32];
	mul.wide.s32 	%rd11, %r36, 8;
	add.s64 	%rd12, %rd1, %rd11;
	ld.global.f64 	%fd18, [%rd12];
	fma.rn.f64 	%fd19, %fd17, %fd18, %fd67;
	ld.global.f64 	%fd20, [%rd52+-24];
	add.s64 	%rd14, %rd12, %rd13;
	ld.global.f64 	%fd21, [%rd14];
	fma.rn.f64 	%fd22, %fd20, %fd21, %fd19;
	ld.global.f64 	%fd23, [%rd52+-16];
	add.s64 	%rd15, %rd14, %rd13;
	ld.global.f64 	%fd24, [%rd15];
	fma.rn.f64 	%fd25, %fd23, %fd24, %fd22;
	ld.global.f64 	%fd26, [%rd52+-8];
	add.s64 	%rd16, %rd15, %rd13;
	ld.global.f64 	%fd27, [%rd16];
	fma.rn.f64 	%fd28, %fd26, %fd27, %fd25;
	ld.global.f64 	%fd29, [%rd52];
	add.s64 	%rd17, %rd16, %rd13;
	ld.global.f64 	%fd30, [%rd17];
	fma.rn.f64 	%fd31, %fd29, %fd30, %fd28;
	ld.global.f64 	%fd32, [%rd52+8];
	add.s64 	%rd18, %rd17, %rd13;
	ld.global.f64 	%fd33, [%rd18];
	fma.rn.f64 	%fd34, %fd32, %fd33, %fd31;
	ld.global.f64 	%fd35, [%rd52+16];
	add.s64 	%rd19, %rd18, %rd13;
	ld.global.f64 	%fd36, [%rd19];
	fma.rn.f64 	%fd37, %fd35, %fd36, %fd34;
	ld.global.f64 	%fd38, [%rd52+24];
	add.s64 	%rd20, %rd19, %rd13;
	ld.global.f64 	%fd39, [%rd20];
	fma.rn.f64 	%fd67, %fd38, %fd39, %fd37;
	add.s32 	%r37, %r37, 8;
	add.s32 	%r36, %r36, %r7;
	add.s64 	%rd52, %rd52, 64;
	setp.ne.s32 	%p6, %r37, 0;
	@%p6 bra 	$L__BB0_4;
$L__BB0_5:
	setp.eq.s32 	%p7, %r4, 0;
	@%p7 bra 	$L__BB0_13;
	and.b32  	%r13, %r18, 3;
	setp.lt.u32 	%p8, %r4, 4;
	@%p8 bra 	$L__BB0_8;
	add.s32 	%r28, %r39, %r3;
	mul.wide.u32 	%rd21, %r28, 8;
	add.s64 	%rd22, %rd2, %rd21;
	ld.global.f64 	%fd41, [%rd22];
	mad.lo.s32 	%r29, %r39, %r19, %r2;
	mul.wide.s32 	%rd23, %r29, 8;
	add.s64 	%rd24, %rd1, %rd23;
	ld.global.f64 	%fd42, [%rd24];
	fma.rn.f64 	%fd43, %fd41, %fd42, %fd67;
	cvt.u64.u32 	%rd25, %r3;
	cvt.u64.u32 	%rd26, %r39;
	add.s64 	%rd27, %rd26, %rd25;
	shl.b64 	%rd28, %rd27, 3;
	add.s64 	%rd29, %rd2, %rd28;
	ld.global.f64 	%fd44, [%rd29+8];
	mul.wide.s32 	%rd30, %r19, 8;
	add.s64 	%rd31, %rd24, %rd30;
	ld.global.f64 	%fd45, [%rd31];
	fma.rn.f64 	%fd46, %fd44, %fd45, %fd43;
	ld.global.f64 	%fd47, [%rd29+16];
	add.s64 	%rd32, %rd31, %rd30;
	ld.global.f64 	%fd48, [%rd32];
	fma.rn.f64 	%fd49, %fd47, %fd48, %fd46;
	ld.global.f64 	%fd50, [%rd29+24];
	add.s64 	%rd33, %rd32, %rd30;
	ld.global.f64 	%fd51, [%rd33];
	fma.rn.f64 	%fd67, %fd50, %fd51, %fd49;
	add.s32 	%r39, %r39, 4;
$L__BB0_8:
	setp.eq.s32 	%p9, %r13, 0;
	@%p9 bra 	$L__BB0_13;
	setp.eq.s32 	%p10, %r13, 1;
	@%p10 bra 	$L__BB0_11;
	add.s32 	%r30, %r39, %r3;
	mul.wide.u32 	%rd34, %r30, 8;
	add.s64 	%rd35, %rd2, %rd34;
	ld.global.f64 	%fd53, [%rd35];
	mad.lo.s32 	%r31, %r39, %r19, %r2;
	mul.wide.s32 	%rd36, %r31, 8;
	add.s64 	%rd37, %rd1, %rd36;
	ld.global.f64 	%fd54, [%rd37];
	fma.rn.f64 	%fd55, %fd53, %fd54, %fd67;
	cvt.u64.u32 	%rd38, %r3;
	cvt.u64.u32 	%rd39, %r39;
	add.s64 	%rd40, %rd39, %rd38;
	shl.b64 	%rd41, %rd40, 3;
	add.s64 	%rd42, %rd2, %rd41;
	ld.global.f64 	%fd56, [%rd42+8];
	mul.wide.s32 	%rd43, %r19, 8;
	add.s64 	%rd44, %rd37, %rd43;
	ld.global.f64 	%fd57, [%rd44];
	fma.rn.f64 	%fd67, %fd56, %fd57, %fd55;
	add.s32 	%r39, %r39, 2;
$L__BB0_11:
	and.b32  	%r32, %r18, 1;
	setp.eq.b32 	%p11, %r32, 1;
	not.pred 	%p12, %p11;
	@%p12 bra 	$L__BB0_13;
	add.s32 	%r33, %r39, %r3;
	mul.wide.u32 	%rd45, %r33, 8;
	add.s64 	%rd46, %rd2, %rd45;
	ld.global.f64 	%fd58, [%rd46];
	mad.lo.s32 	%r34, %r39, %r19, %r2;
	mul.wide.s32 	%rd47, %r34, 8;
	add.s64 	%rd48, %rd1, %rd47;
	ld.global.f64 	%fd59, [%rd48];
	fma.rn.f64 	%fd67, %fd58, %fd59, %fd67;
$L__BB0_13:
	mad.lo.s32 	%r35, %r19, %r1, %r2;
	cvta.to.global.u64 	%rd49, %rd6;
	mul.wide.s32 	%rd50, %r35, 8;
	add.s64 	%rd51, %rd49, %rd50;
	st.global.f64 	[%rd51], %fd67;
$L__BB0_14:
	ret;

}


// ===== COMPILED SASS (sm_100) =====

	.target	sm_100

	.elftype	@"ET_EXEC"


//--------------------- .note.nv.tkinfo           --------------------------
	.section	.note.nv.tkinfo,"",@"SHT_NOTE"
	.sectionflags	@"SHF_NOTE_NV_TKINFO"
	.tkinfo
        /*0018*/ 	.word	0x00000002
        /*0030*/ 	.string	""
        /*0030*/ 	.string	"ptxas"
        /*0030*/ 	.string	"Cuda compilation tools, release 13.0, V13.0.88"
        /*0030*/ 	.string	"Build cuda_13.0.r13.0/compiler.36424714_0"
        /*0030*/ 	.string	"-arch sm_100 -m 64 "



//--------------------- .note.nv.cuinfo           --------------------------
	.section	.note.nv.cuinfo,"",@"SHT_NOTE"
	.sectionflags	@"SHF_NOTE_NV_CUINFO"
        /*0018*/ 	.short	0x0002
        /*001a*/ 	.short	0x0064
        /*001c*/ 	.short	0x0082
	.zero		2


//--------------------- .nv.info                  --------------------------
	.section	.nv.info,"",@"SHT_CUDA_INFO"
	.align	4


	//----- nvinfo : EIATTR_REGCOUNT
	.align		4
        /*0000*/ 	.byte	0x04, 0x2f
        /*0002*/ 	.short	(.L_1 - .L_0)
	.align		4
.L_0:
        /*0004*/ 	.word	index@(_Z6matMulPdS_S_iiii)
        /*0008*/ 	.word	0x00000020


	//----- nvinfo : EIATTR_FRAME_SIZE
	.align		4
.L_1:
        /*000c*/ 	.byte	0x04, 0x11
        /*000e*/ 	.short	(.L_3 - .L_2)
	.align		4
.L_2:
        /*0010*/ 	.word	index@(_Z6matMulPdS_S_iiii)
        /*0014*/ 	.word	0x00000000


	//----- nvinfo : EIATTR_MIN_STACK_SIZE
	.align		4
.L_3:
        /*0018*/ 	.byte	0x04, 0x12
        /*001a*/ 	.short	(.L_5 - .L_4)
	.align		4
.L_4:
        /*001c*/ 	.word	index@(_Z6matMulPdS_S_iiii)
        /*0020*/ 	.word	0x00000000
.L_5:


//--------------------- .nv.compat                --------------------------
	.section	.nv.compat,"",@"SHT_CUDA_COMPAT_INFO"
	.align	4
        /*0000*/ 	.byte	0x02, 0x09, 0x00, 0x00, 0x02, 0x02, 0x01, 0x00, 0x02, 0x05, 0x05, 0x00, 0x03, 0x07, 0x01, 0x01
        /*0010*/ 	.byte	0x02, 0x03, 0x00, 0x00, 0x02, 0x06, 0x01, 0x00, 0x04, 0x0b, 0x08, 0x00, 0x01, 0x00, 0x00, 0x00
        /*0020*/ 	.byte	0x00, 0x00, 0x00, 0x00


//--------------------- .nv.info._Z6matMulPdS_S_iiii --------------------------
	.section	.nv.info._Z6matMulPdS_S_iiii,"",@"SHT_CUDA_INFO"
	.sectionflags	@""
	.align	4


	//----- nvinfo : EIATTR_CUDA_API_VERSION
	.align		4
        /*0000*/ 	.byte	0x04, 0x37
        /*0002*/ 	.short	(.L_7 - .L_6)
.L_6:
        /*0004*/ 	.word	0x00000082


	//----- nvinfo : EIATTR_KPARAM_INFO
	.align		4
.L_7:
        /*0008*/ 	.byte	0x04, 0x17
        /*000a*/ 	.short	(.L_9 - .L_8)
.L_8:
        /*000c*/ 	.word	0x00000000
        /*0010*/ 	.short	0x0006
        /*0012*/ 	.short	0x0024
        /*0014*/ 	.byte	0x00, 0xf0, 0x11, 0x00


	//----- nvinfo : EIATTR_KPARAM_INFO
	.align		4
.L_9:
        /*0018*/ 	.byte	0x04, 0x17
        /*001a*/ 	.short	(.L_11 - .L_10)
.L_10:
        /*001c*/ 	.word	0x00000000
        /*0020*/ 	.short	0x0005
        /*0022*/ 	.short	0x0020
        /*0024*/ 	.byte	0x00, 0xf0, 0x11, 0x00


	//----- nvinfo : EIATTR_KPARAM_INFO
	.align		4
.L_11:
        /*0028*/ 	.byte	0x04, 0x17
        /*002a*/ 	.short	(.L_13 - .L_12)
.L_12:
        /*002c*/ 	.word	0x00000000
        /*0030*/ 	.short	0x0004
        /*0032*/ 	.short	0x001c
        /*0034*/ 	.byte	0x00, 0xf0, 0x11, 0x00


	//----- nvinfo : EIATTR_KPARAM_INFO
	.align		4
.L_13:
        /*0038*/ 	.byte	0x04, 0x17
        /*003a*/ 	.short	(.L_15 - .L_14)
.L_14:
        /*003c*/ 	.word	0x00000000
        /*0040*/ 	.short	0x0003
        /*0042*/ 	.short	0x0018
        /*0044*/ 	.byte	0x00, 0xf0, 0x11, 0x00


	//----- nvinfo : EIATTR_KPARAM_INFO
	.align		4
.L_15:
        /*0048*/ 	.byte	0x04, 0x17
        /*004a*/ 	.short	(.L_17 - .L_16)
.L_16:
        /*004c*/ 	.word	0x00000000
        /*0050*/ 	.short	0x0002
        /*0052*/ 	.short	0x0010
        /*0054*/ 	.byte	0x00, 0xf5, 0x21, 0x00


	//----- nvinfo : EIATTR_KPARAM_INFO
	.align		4
.L_17:
        /*0058*/ 	.byte	0x04, 0x17
        /*005a*/ 	.short	(.L_19 - .L_18)
.L_18:
        /*005c*/ 	.word	0x00000000
        /*0060*/ 	.short	0x0001
        /*0062*/ 	.short	0x0008
        /*0064*/ 	.byte	0x00, 0xf5, 0x21, 0x00


	//----- nvinfo : EIATTR_KPARAM_INFO
	.align		4
.L_19:
        /*0068*/ 	.byte	0x04, 0x17
        /*006a*/ 	.short	(.L_21 - .L_20)
.L_20:
        /*006c*/ 	.word	0x00000000
        /*0070*/ 	.short	0x0000
        /*0072*/ 	.short	0x0000
        /*0074*/ 	.byte	0x00, 0xf5, 0x21, 0x00


	//----- nvinfo : EIATTR_SPARSE_MMA_MASK
	.align		4
.L_21:
        /*0078*/ 	.byte	0x03, 0x50
        /*007a*/ 	.short	0x0000


	//----- nvinfo : EIATTR_MAXREG_COUNT
	.align		4
        /*007c*/ 	.byte	0x03, 0x1b
        /*007e*/ 	.short	0x00ff


	//----- nvinfo : EIATTR_MERCURY_ISA_VERSION
	.align		4
        /*0080*/ 	.byte	0x03, 0x5f
        /*0082*/ 	.short	0x0101


	//----- nvinfo : EIATTR_VRC_CTA_INIT_COUNT
	.align		4
        /*0084*/ 	.byte	0x02, 0x4a
	.zero		1
	.zero		1


	//----- nvinfo : EIATTR_EXIT_INSTR_OFFSETS
	.align		4
        /*0088*/ 	.byte	0x04, 0x1c
        /*008a*/ 	.short	(.L_23 - .L_22)


	//   ....[0]....
.L_22:
        /*008c*/ 	.word	0x000000d0


	//   ....[1]....
        /*0090*/ 	.word	0x000008f0


	//----- nvinfo : EIATTR_CBANK_PARAM_SIZE
	.align		4
.L_23:
        /*0094*/ 	.byte	0x03, 0x19
        /*0096*/ 	.short	0x0028


	//----- nvinfo : EIATTR_PARAM_CBANK
	.align		4
        /*0098*/ 	.byte	0x04, 0x0a
        /*009a*/ 	.short	(.L_25 - .L_24)
	.align		4
.L_24:
        /*009c*/ 	.word	index@(.nv.constant0._Z6matMulPdS_S_iiii)
        /*00a0*/ 	.short	0x0380
        /*00a2*/ 	.short	0x0028


	//----- nvinfo : EIATTR_SW_WAR
	.align		4
.L_25:
        /*00a4*/ 	.byte	0x04, 0x36
        /*00a6*/ 	.short	(.L_27 - .L_26)
.L_26:
        /*00a8*/ 	.word	0x00000008
.L_27:


//--------------------- .nv.callgraph             --------------------------
	.section	.nv.callgraph,"",@"SHT_CUDA_CALLGRAPH"
	.align	4
	.sectionentsize	8
	.align		4
        /*0000*/ 	.word	0x00000000
	.align		4
        /*0004*/ 	.word	0xffffffff
	.align		4
        /*0008*/ 	.word	0x00000000
	.align		4
        /*000c*/ 	.word	0xfffffffe
	.align		4
        /*0010*/ 	.word	0x00000000
	.align		4
        /*0014*/ 	.word	0xfffffffd
	.align		4
        /*0018*/ 	.word	0x00000000
	.align		4
        /*001c*/ 	.word	0xfffffffc


//--------------------- .text._Z6matMulPdS_S_iiii --------------------------
	.section	.text._Z6matMulPdS_S_iiii,"ax",@progbits
	.align	128
        .global         _Z6matMulPdS_S_iiii
        .type           _Z6matMulPdS_S_iiii,@function
        .size           _Z6matMulPdS_S_iiii,(.L_x_5 - _Z6matMulPdS_S_iiii)
        .other          _Z6matMulPdS_S_iiii,@"STO_CUDA_ENTRY STV_DEFAULT"
_Z6matMulPdS_S_iiii:
.text._Z6matMulPdS_S_iiii:
[----:B------:R-:W-:Y:S01]  /*0000*/  LDC R1, c[0x0][0x37c] ;  /* 0x0000df00ff017b82 */ /* 0x000fe20000000800 */
[----:B------:R-:W0:Y:S07]  /*0010*/  S2R R4, SR_TID.X ;  /* 0x0000000000047919 */ /* 0x000e2e0000002100 */
[----:B------:R-:W1:Y:S01]  /*0020*/  LDC R2, c[0x0][0x364] ;  /* 0x0000d900ff027b82 */ /* 0x000e620000000800 */
[----:B------:R-:W2:Y:S01]  /*0030*/  LDCU UR6, c[0x0][0x398] ;  /* 0x00007300ff0677ac */ /* 0x000ea20008000800 */
[----:B------:R-:W1:Y:S06]  /*0040*/  S2R R5, SR_TID.Y ;  /* 0x0000000000057919 */ /* 0x000e6c0000002200 */
[----:B------:R-:W0:Y:S08]  /*0050*/  S2UR UR5, SR_CTAID.X ;  /* 0x00000000000579c3 */ /* 0x000e300000002500 */
[----:B------:R-:W0:Y:S08]  /*0060*/  LDC R3, c[0x0][0x360] ;  /* 0x0000d800ff037b82 */ /* 0x000e300000000800 */
[----:B------:R-:W1:Y:S08]  /*0070*/  S2UR UR4, SR_CTAID.Y ;  /* 0x00000000000479c3 */ /* 0x000e700000002600 */
[----:B------:R-:W3:Y:S01]  /*0080*/  LDC R0, c[0x0][0x3a4] ;  /* 0x0000e900ff007b82 */ /* 0x000ee20000000800 */
[----:B0-----:R-:W-:-:S02]  /*0090*/  IMAD R3, R3, UR5, R4 ;  /* 0x0000000503037c24 */ /* 0x001fc4000f8e0204 */
[----:B-1----:R-:W-:-:S03]  /*00a0*/  IMAD R2, R2, UR4, R5 ;  /* 0x0000000402027c24 */ /* 0x002fc6000f8e0205 */
[----:B---3--:R-:W-:-:S04]  /*00b0*/  ISETP.GE.AND P0, PT, R3, R0, PT ;  /* 0x000000000300720c */ /* 0x008fc80003f06270 */
[----:B--2---:R-:W-:-:S13]  /*00c0*/  ISETP.GE.OR P0, PT, R2, UR6, P0 ;  /* 0x0000000602007c0c */ /* 0x004fda0008706670 */
[----:B------:R-:W-:Y:S05]  /*00d0*/  @P0 EXIT ;  /* 0x000000000000094d */ /* 0x000fea0003800000 */
[----:B------:R-:W0:Y:S01]  /*00e0*/  LDC R5, c[0x0][0x39c] ;  /* 0x0000e700ff057b82 */ /* 0x000e220000000800 */
[----:B------:R-:W1:Y:S01]  /*00f0*/  LDCU.64 UR4, c[0x0][0x358] ;  /* 0x00006b00ff0477ac */ /* 0x000e620008000a00 */
[----:B------:R-:W-:Y:S02]  /*0100*/  CS2R R18, SRZ ;  /* 0x0000000000127805 */ /* 0x000fe4000001ff00 */
[----:B0-----:R-:W-:-:S13]  /*0110*/  ISETP.GE.AND P0, PT, R5, 0x1, PT ;  /* 0x000000010500780c */ /* 0x001fda0003f06270 */
[----:B-1----:R-:W-:Y:S05]  /*0120*/  @!P0 BRA `(.L_x_0) ;  /* 0x0000000400e08947 */ /* 0x002fea0003800000 */
[C---:B------:R-:W-:Y:S01]  /*0130*/  ISETP.GE.U32.AND P1, PT, R5.reuse, 0x8, PT ;  /* 0x000000080500780c */ /* 0x040fe20003f26070 */
[----:B------:R-:W-:Y:S01]  /*0140*/  HFMA2 R7, -RZ, RZ, 0, 0 ;  /* 0x00000000ff077431 */ /* 0x000fe200000001ff */
[----:B------:R-:W-:Y:S01]  /*0150*/  LOP3.LUT R4, R5, 0x7, RZ, 0xc0, !PT ;  /* 0x0000000705047812 */ /* 0x000fe200078ec0ff */
[----:B------:R-:W-:Y:S01]  /*0160*/  IMAD R6, R2, R5, RZ ;  /* 0x0000000502067224 */ /* 0x000fe200078e02ff */
[----:B------:R-:W-:Y:S02]  /*0170*/  CS2R R18, SRZ ;  /* 0x0000000000127805 */ /* 0x000fe4000001ff00 */
[----:B------:R-:W-:-:S07]  /*0180*/  ISETP.NE.AND P0, PT, R4, RZ, PT ;  /* 0x000000ff0400720c */ /* 0x000fce0003f05270 */
[----:B------:R-:W-:Y:S06]  /*0190*/  @!P1 BRA `(.L_x_1) ;  /* 0x0000000000c49947 */ /* 0x000fec0003800000 */
[----:B------:R-:W0:Y:S01]  /*01a0*/  LDC.64 R8, c[0x0][0x380] ;  /* 0x0000e000ff087b82 */ /* 0x000e220000000a00 */
[----:B------:R-:W-:Y:S01]  /*01b0*/  LOP3.LUT R7, R5, 0x7ffffff8, RZ, 0xc0, !PT ;  /* 0x7ffffff805077812 */ /* 0x000fe200078ec0ff */
[----:B------:R-:W-:Y:S01]  /*01c0*/  IMAD.MOV.U32 R27, RZ, RZ, R3 ;  /* 0x000000ffff1b7224 */ /* 0x000fe200078e0003 */
[----:B------:R-:W-:-:S03]  /*01d0*/  CS2R R18, SRZ ;  /* 0x0000000000127805 */ /* 0x000fc6000001ff00 */
[----:B------:R-:W-:Y:S02]  /*01e0*/  IMAD.MOV R26, RZ, RZ, -R7 ;  /* 0x000000ffff1a7224 */ /* 0x000fe400078e0a07 */
[----:B0-----:R-:W-:-:S03]  /*01f0*/  IMAD.WIDE.U32 R8, R6, 0x8, R8 ;  /* 0x0000000806087825 */ /* 0x001fc600078e0008 */
[----:B------:R-:W-:-:S04]  /*0200*/  IADD3 R10, P1, PT, R8, 0x20, RZ ;  /* 0x00000020080a7810 */ /* 0x000fc80007f3e0ff */
[----:B------:R-:W-:-:S09]  /*0210*/  IADD3.X R11, PT, PT, RZ, R9, RZ, P1, !PT ;  /* 0x00000009ff0b7210 */ /* 0x000fd20000ffe4ff */
.L_x_2:
[----:B------:R-:W0:Y:S01]  /*0220*/  LDC.64 R22, c[0x0][0x388] ;  /* 0x0000e200ff167b82 */ /* 0x000e220000000a00 */
[----:B------:R-:W-:Y:S01]  /*0230*/  MOV R8, R10 ;  /* 0x0000000a00087202 */ /* 0x000fe20000000f00 */
[----:B------:R-:W-:-:S05]  /*0240*/  IMAD.MOV.U32 R9, RZ, RZ, R11 ;  /* 0x000000ffff097224 */ /* 0x000fca00078e000b */
[----:B------:R-:W2:Y:S04]  /*0250*/  LDG.E.64 R14, desc[UR4][R8.64+-0x20] ;  /* 0xffffe004080e7981 */ /* 0x000ea8000c1e1b00 */
[----:B------:R-:W3:Y:S01]  /*0260*/  LDG.E.64 R10, desc[UR4][R8.64+-0x18] ;  /* 0xffffe804080a7981 */ /* 0x000ee2000c1e1b00 */
[----:B0-----:R-:W-:-:S05]  /*0270*/  IMAD.WIDE R22, R27, 0x8, R22 ;  /* 0x000000081b167825 */ /* 0x001fca00078e0216 */
[----:B------:R-:W2:Y:S01]  /*0280*/  LDG.E.64 R12, desc[UR4][R22.64] ;  /* 0x00000004160c7981 */ /* 0x000ea2000c1e1b00 */
[----:B------:R-:W-:-:S05]  /*0290*/  IMAD.WIDE R28, R0, 0x8, R22 ;  /* 0x00000008001c7825 */ /* 0x000fca00078e0216 */
[----:B------:R-:W3:Y:S01]  /*02a0*/  LDG.E.64 R16, desc[UR4][R28.64] ;  /* 0x000000041c107981 */ /* 0x000ee2000c1e1b00 */
[C---:B------:R-:W-:Y:S01]  /*02b0*/  IMAD.WIDE R24, R0.reuse, 0x8, R28 ;  /* 0x0000000800187825 */ /* 0x040fe200078e021c */
[----:B--2---:R-:W-:Y:S02]  /*02c0*/  DFMA R18, R14, R12, R18 ;  /* 0x0000000c0e12722b */ /* 0x004fe40000000012 */
[----:B------:R-:W2:Y:S04]  /*02d0*/  LDG.E.64 R14, desc[UR4][R8.64+-0x10] ;  /* 0xfffff004080e7981 */ /* 0x000ea8000c1e1b00 */
[----:B------:R-:W2:Y:S01]  /*02e0*/  LDG.E.64 R12, desc[UR4][R24.64] ;  /* 0x00000004180c7981 */ /* 0x000ea2000c1e1b00 */
[----:B------:R-:W-:Y:S01]  /*02f0*/  IMAD.WIDE R20, R0, 0x8, R24 ;  /* 0x0000000800147825 */ /* 0x000fe200078e0218 */
[----:B---3--:R-:W-:-:S02]  /*0300*/  DFMA R16, R10, R16, R18 ;  /* 0x000000100a10722b */ /* 0x008fc40000000012 */
[----:B------:R-:W3:Y:S04]  /*0310*/  LDG.E.64 R10, desc[UR4][R8.64+-0x8] ;  /* 0xfffff804080a7981 */ /* 0x000ee8000c1e1b00 */
        /* <DEDUP_REMOVED lines=9> */
[----:B------:R-:W-:-:S03]  /*03b0*/  IMAD.WIDE R24, R0, 0x8, R28 ;  /* 0x0000000800187825 */ /* 0x000fc600078e021c */
[----:B------:R-:W4:Y:S01]  /*03c0*/  LDG.E.64 R22, desc[UR4][R8.64+0x18] ;  /* 0x0000180408167981 */ /* 0x000f22000c1e1b00 */
[----:B------:R-:W-:-:S06]  /*03d0*/  IMAD.WIDE R20, R0, 0x8, R24 ;  /* 0x0000000800147825 */ /* 0x000fcc00078e0218 */
[----:B------:R-:W4:Y:S01]  /*03e0*/  LDG.E.64 R20, desc[UR4][R20.64] ;  /* 0x0000000414147981 */ /* 0x000f22000c1e1b00 */
[----:B--2---:R-:W-:-:S03]  /*03f0*/  DFMA R14, R16, R14, R18 ;  /* 0x0000000e100e722b */ /* 0x004fc60000000012 */
[----:B------:R-:W2:Y:S04]  /*0400*/  LDG.E.64 R16, desc[UR4][R8.64+0x10] ;  /* 0x0000100408107981 */ /* 0x000ea8000c1e1b00 */
[----:B------:R-:W2:Y:S01]  /*0410*/  LDG.E.64 R18, desc[UR4][R24.64] ;  /* 0x0000000418127981 */ /* 0x000ea2000c1e1b00 */
[----:B------:R-:W-:Y:S01]  /*0420*/  IADD3 R26, PT, PT, R26, 0x8, RZ ;  /* 0x000000081a1a7810 */ /* 0x000fe20007ffe0ff */
[----:B---3--:R-:W-:-:S03]  /*0430*/  DFMA R10, R10, R12, R14 ;  /* 0x0000000c0a0a722b */ /* 0x008fc6000000000e */
[----:B------:R-:W-:Y:S02]  /*0440*/  ISETP.NE.AND P1, PT, R26, RZ, PT ;  /* 0x000000ff1a00720c */ /* 0x000fe40003f25270 */
[----:B------:R-:W-:-:S03]  /*0450*/  LEA R27, R0, R27, 0x3 ;  /* 0x0000001b001b7211 */ /* 0x000fc600078e18ff */
[----:B--2---:R-:W-:Y:S01]  /*0460*/  DFMA R18, R16, R18, R10 ;  /* 0x000000121012722b */ /* 0x004fe2000000000a */
[----:B------:R-:W-:-:S07]  /*0470*/  IADD3 R10, P2, PT, R8, 0x40, RZ ;  /* 0x00000040080a7810 */ /* 0x000fce0007f5e0ff */
[----:B----4-:R-:W-:Y:S01]  /*0480*/  DFMA R18, R22, R20, R18 ;  /* 0x000000141612722b */ /* 0x010fe20000000012 */
[----:B------:R-:W-:Y:S01]  /*0490*/  IMAD.X R11, RZ, RZ, R9, P2 ;  /* 0x000000ffff0b7224 */ /* 0x000fe200010e0609 */
[----:B------:R-:W-:Y:S09]  /*04a0*/  @P1 BRA `(.L_x_2) ;  /* 0xfffffffc005c1947 */ /* 0x000ff2000383ffff */
.L_x_1:
[----:B------:R-:W-:Y:S05]  /*04b0*/  @!P0 BRA `(.L_x_0) ;  /* 0x0000000000fc8947 */ /* 0x000fea0003800000 */
[----:B------:R-:W-:Y:S02]  /*04c0*/  ISETP.GE.U32.AND P1, PT, R4, 0x4, PT ;  /* 0x000000040400780c */ /* 0x000fe40003f26070 */
[----:B------:R-:W-:-:S04]  /*04d0*/  LOP3.LUT R26, R5, 0x3, RZ, 0xc0, !PT ;  /* 0x00000003051a7812 */ /* 0x000fc800078ec0ff */
[----:B------:R-:W-:-:S07]  /*04e0*/  ISETP.NE.AND P0, PT, R26, RZ, PT ;  /* 0x000000ff1a00720c */ /* 0x000fce0003f05270 */
[----:B------:R-:W-:Y:S06]  /*04f0*/  @!P1 BRA `(.L_x_3) ;  /* 0x00000000006c9947 */ /* 0x000fec0003800000 */
[----:B------:R-:W0:Y:S01]  /*0500*/  LDC.64 R24, c[0x0][0x380] ;  /* 0x0000e000ff187b82 */ /* 0x000e220000000a00 */
[----:B------:R-:W1:Y:S01]  /*0510*/  LDCU.64 UR6, c[0x0][0x380] ;  /* 0x00007000ff0677ac */ /* 0x000e620008000a00 */
[C---:B------:R-:W-:Y:S01]  /*0520*/  IMAD.IADD R9, R6.reuse, 0x1, R7 ;  /* 0x0000000106097824 */ /* 0x040fe200078e0207 */
[----:B------:R-:W-:Y:S01]  /*0530*/  IADD3 R4, P1, PT, R6, R7, RZ ;  /* 0x0000000706047210 */ /* 0x000fe20007f3e0ff */
[----:B------:R-:W-:-:S04]  /*0540*/  IMAD R13, R7, R0, R3 ;  /* 0x00000000070d7224 */ /* 0x000fc800078e0203 */
[----:B------:R-:W2:Y:S01]  /*0550*/  LDC.64 R10, c[0x0][0x388] ;  /* 0x0000e200ff0a7b82 */ /* 0x000ea20000000a00 */
[----:B0-----:R-:W-:-:S06]  /*0560*/  IMAD.WIDE.U32 R24, R9, 0x8, R24 ;  /* 0x0000000809187825 */ /* 0x001fcc00078e0018 */
[----:B------:R-:W3:Y:S01]  /*0570*/  LDG.E.64 R24, desc[UR4][R24.64] ;  /* 0x0000000418187981 */ /* 0x000ee2000c1e1b00 */
[----:B--2---:R-:W-:Y:S01]  /*0580*/  IMAD.WIDE R10, R13, 0x8, R10 ;  /* 0x000000080d0a7825 */ /* 0x004fe200078e020a */
[----:B------:R-:W-:Y:S02]  /*0590*/  IADD3.X R13, PT, PT, RZ, RZ, RZ, P1, !PT ;  /* 0x000000ffff0d7210 */ /* 0x000fe40000ffe4ff */
[----:B-1----:R-:W-:Y:S02]  /*05a0*/  LEA R28, P1, R4, UR6, 0x3 ;  /* 0x00000006041c7c11 */ /* 0x002fe4000f8218ff */
[----:B------:R-:W3:Y:S01]  /*05b0*/  LDG.E.64 R8, desc[UR4][R10.64] ;  /* 0x000000040a087981 */ /* 0x000ee2000c1e1b00 */
[----:B------:R-:W-:Y:S01]  /*05c0*/  IMAD.WIDE R14, R0, 0x8, R10 ;  /* 0x00000008000e7825 */ /* 0x000fe200078e020a */
[----:B------:R-:W-:-:S05]  /*05d0*/  LEA.HI.X R29, R4, UR7, R13, 0x3, P1 ;  /* 0x00000007041d7c11 */ /* 0x000fca00088f1c0d */
[----:B------:R-:W2:Y:S01]  /*05e0*/  LDG.E.64 R12, desc[UR4][R28.64+0x8] ;  /* 0x000008041c0c7981 */ /* 0x000ea2000c1e1b00 */
[----:B------:R-:W-:-:S03]  /*05f0*/  IMAD.WIDE R20, R0, 0x8, R14 ;  /* 0x0000000800147825 */ /* 0x000fc600078e020e */
[----:B------:R-:W2:Y:S04]  /*0600*/  LDG.E.64 R10, desc[UR4][R14.64] ;  /* 0x000000040e0a7981 */ /* 0x000ea8000c1e1b00 */
[----:B------:R-:W4:Y:S01]  /*0610*/  LDG.E.64 R16, desc[UR4][R20.64] ;  /* 0x0000000414107981 */ /* 0x000f22000c1e1b00 */
[----:B------:R-:W-:-:S03]  /*0620*/  IMAD.WIDE R22, R0, 0x8, R20 ;  /* 0x0000000800167825 */ /* 0x000fc600078e0214 */
[----:B------:R-:W4:Y:S04]  /*0630*/  LDG.E.64 R14, desc[UR4][R28.64+0x10] ;  /* 0x000010041c0e7981 */ /* 0x000f28000c1e1b00 */
[----:B------:R-:W5:Y:S04]  /*0640*/  LDG.E.64 R20, desc[UR4][R28.64+0x18] ;  /* 0x000018041c147981 */ /* 0x000f68000c1e1b00 */
[----:B------:R-:W5:Y:S01]  /*0650*/  LDG.E.64 R22, desc[UR4][R22.64] ;  /* 0x0000000416167981 */ /* 0x000f62000c1e1b00 */
[----:B------:R-:W-:Y:S01]  /*0660*/  VIADD R7, R7, 0x4 ;  /* 0x0000000407077836 */ /* 0x000fe20000000000 */
[----:B---3--:R-:W-:-:S08]  /*0670*/  DFMA R8, R24, R8, R18 ;  /* 0x000000081808722b */ /* 0x008fd00000000012 */
[----:B--2---:R-:W-:-:S08]  /*0680*/  DFMA R8, R12, R10, R8 ;  /* 0x0000000a0c08722b */ /* 0x004fd00000000008 */
[----:B----4-:R-:W-:-:S08]  /*0690*/  DFMA R8, R14, R16, R8 ;  /* 0x000000100e08722b */ /* 0x010fd00000000008 */
[----:B-----5:R-:W-:-:S11]  /*06a0*/  DFMA R18, R20, R22, R8 ;  /* 0x000000161412722b */ /* 0x020fd60000000008 */
.L_x_3:
[----:B------:R-:W-:Y:S05]  /*06b0*/  @!P0 BRA `(.L_x_0) ;  /* 0x00000000007c8947 */ /* 0x000fea0003800000 */
[----:B------:R-:W-:Y:S01]  /*06c0*/  ISETP.NE.AND P1, PT, R26, 0x1, PT ;  /* 0x000000011a00780c */ /* 0x000fe20003f25270 */
[----:B------:R-:W0:Y:S01]  /*06d0*/  LDC.64 R10, c[0x0][0x380] ;  /* 0x0000e000ff0a7b82 */ /* 0x000e220000000a00 */
[----:B------:R-:W-:-:S04]  /*06e0*/  LOP3.LUT R14, R5, 0x1, RZ, 0xc0, !PT ;  /* 0x00000001050e7812 */ /* 0x000fc800078ec0ff */
[----:B------:R-:W-:-:S03]  /*06f0*/  ISETP.NE.U32.AND P0, PT, R14, 0x1, PT ;  /* 0x000000010e00780c */ /* 0x000fc60003f05070 */
[----:B------:R-:W1:Y:S04]  /*0700*/  LDC.64 R20, c[0x0][0x388] ;  /* 0x0000e200ff147b82 */ /* 0x000e680000000a00 */
[CC--:B------:R-:W-:Y:S01]  /*0710*/  @P1 IADD3 R15, PT, PT, R6.reuse, R7.reuse, RZ ;  /* 0x00000007060f1210 */ /* 0x0c0fe20007ffe0ff */
[C---:B------:R-:W-:Y:S01]  /*0720*/  @P1 IMAD R17, R7.reuse, R0, R3 ;  /* 0x0000000007111224 */ /* 0x040fe200078e0203 */
[----:B------:R-:W-:Y:S01]  /*0730*/  @P1 IADD3 R16, P2, PT, R6, R7, RZ ;  /* 0x0000000706101210 */ /* 0x000fe20007f5e0ff */
[----:B------:R-:W-:Y:S01]  /*0740*/  @P1 VIADD R7, R7, 0x2 ;  /* 0x0000000207071836 */ /* 0x000fe20000000000 */
[----:B------:R-:W2:Y:S08]  /*0750*/  @P1 LDC.64 R8, c[0x0][0x380] ;  /* 0x0000e000ff081b82 */ /* 0x000eb00000000a00 */
[----:B------:R-:W3:Y:S01]  /*0760*/  LDC.64 R12, c[0x0][0x380] ;  /* 0x0000e000ff0c7b82 */ /* 0x000ee20000000a00 */
[----:B0-----:R-:W-:-:S06]  /*0770*/  @P1 IMAD.WIDE.U32 R14, R15, 0x8, R10 ;  /* 0x000000080f0e1825 */ /* 0x001fcc00078e000a */
[----:B------:R-:W4:Y:S01]  /*0780*/  @P1 LDG.E.64 R14, desc[UR4][R14.64] ;  /* 0x000000040e0e1981 */ /* 0x000f22000c1e1b00 */
[----:B------:R-:W0:Y:S01]  /*0790*/  LDC.64 R4, c[0x0][0x388] ;  /* 0x0000e200ff047b82 */ /* 0x000e220000000a00 */
[----:B-1----:R-:W-:Y:S01]  /*07a0*/  @P1 IMAD.WIDE R20, R17, 0x8, R20 ;  /* 0x0000000811141825 */ /* 0x002fe200078e0214 */
[----:B------:R-:W-:-:S04]  /*07b0*/  @P1 IADD3.X R17, PT, PT, RZ, RZ, RZ, P2, !PT ;  /* 0x000000ffff111210 */ /* 0x000fc800017fe4ff */
[----:B------:R-:W4:Y:S01]  /*07c0*/  @P1 LDG.E.64 R10, desc[UR4][R20.64] ;  /* 0x00000004140a1981 */ /* 0x000f22000c1e1b00 */
[----:B--2---:R-:W-:Y:S01]  /*07d0*/  @P1 LEA R8, P2, R16, R8, 0x3 ;  /* 0x0000000810081211 */ /* 0x004fe200078418ff */
[----:B------:R-:W-:-:S03]  /*07e0*/  @P1 IMAD.WIDE R22, R0, 0x8, R20 ;  /* 0x0000000800161825 */ /* 0x000fc600078e0214 */
[----:B------:R-:W-:Y:S01]  /*07f0*/  @P1 LEA.HI.X R9, R16, R9, R17, 0x3, P2 ;  /* 0x0000000910091211 */ /* 0x000fe200010f1c11 */
[----:B------:R-:W-:Y:S01]  /*0800*/  @!P0 IMAD R25, R7, R0, R3 ;  /* 0x0000000007198224 */ /* 0x000fe200078e0203 */
[----:B------:R-:W-:Y:S02]  /*0810*/  @!P0 IADD3 R17, PT, PT, R6, R7, RZ ;  /* 0x0000000706118210 */ /* 0x000fe40007ffe0ff */
[----:B------:R-:W2:Y:S04]  /*0820*/  @P1 LDG.E.64 R6, desc[UR4][R22.64] ;  /* 0x0000000416061981 */ /* 0x000ea8000c1e1b00 */
[----:B------:R-:W2:Y:S01]  /*0830*/  @P1 LDG.E.64 R8, desc[UR4][R8.64+0x8] ;  /* 0x0000080408081981 */ /* 0x000ea2000c1e1b00 */
[----:B---3--:R-:W-:-:S04]  /*0840*/  @!P0 IMAD.WIDE.U32 R12, R17, 0x8, R12 ;  /* 0x00000008110c8825 */ /* 0x008fc800078e000c */
[----:B0-----:R-:W-:Y:S02]  /*0850*/  @!P0 IMAD.WIDE R4, R25, 0x8, R4 ;  /* 0x0000000819048825 */ /* 0x001fe400078e0204 */
[----:B------:R-:W3:Y:S04]  /*0860*/  @!P0 LDG.E.64 R12, desc[UR4][R12.64] ;  /* 0x000000040c0c8981 */ /* 0x000ee8000c1e1b00 */
[----:B------:R-:W3:Y:S01]  /*0870*/  @!P0 LDG.E.64 R4, desc[UR4][R4.64] ;  /* 0x0000000404048981 */ /* 0x000ee2000c1e1b00 */
[----:B----4-:R-:W-:-:S08]  /*0880*/  @P1 DFMA R10, R14, R10, R18 ;  /* 0x0000000a0e0a122b */ /* 0x010fd00000000012 */
[----:B--2---:R-:W-:-:S08]  /*0890*/  @P1 DFMA R18, R8, R6, R10 ;  /* 0x000000060812122b */ /* 0x004fd0000000000a */
[----:B---3--:R-:W-:-:S11]  /*08a0*/  @!P0 DFMA R18, R12, R4, R18 ;  /* 0x000000040c12822b */ /* 0x008fd60000000012 */
.L_x_0:
[----:B------:R-:W0:Y:S01]  /*08b0*/  LDC.64 R4, c[0x0][0x390] ;  /* 0x0000e400ff047b82 */ /* 0x000e220000000a00 */
[----:B------:R-:W-:-:S04]  /*08c0*/  IMAD R3, R2, R0, R3 ;  /* 0x0000000002037224 */ /* 0x000fc800078e0203 */
[----:B0-----:R-:W-:-:S05]  /*08d0*/  IMAD.WIDE R2, R3, 0x8, R4 ;  /* 0x0000000803027825 */ /* 0x001fca00078e0204 */
[----:B------:R-:W-:Y:S01]  /*08e0*/  STG.E.64 desc[UR4][R2.64], R18 ;  /* 0x0000001202007986 */ /* 0x000fe2000c101b04 */
[----:B------:R-:W-:Y:S05]  /*08f0*/  EXIT ;  /* 0x000000000000794d */ /* 0x000fea0003800000 */
.L_x_4:
[----:B------:R-:W-:-:S00]  /*0900*/  BRA `(.L_x_4) ;  /* 0xfffffffc00fc7947 */ /* 0x000fc0000383ffff */
[----:B------:R-:W-:-:S00]  /*0910*/  NOP ;  /* 0x0000000000007918 */ /* 0x000fc00000000000 */
        /* <DEDUP_REMOVED lines=14> */
.L_x_5:


//--------------------- .nv.shared.reserved.0     --------------------------
	.section	.nv.shared.reserved.0,"aw",@nobits
	.weak		__nv_reservedSMEM_offset_0_alias
	.size		__nv_reservedSMEM_offset_0_alias, 0, 64
	.other		__nv_reservedSMEM_offset_0_alias,@"STO_CUDA_RESERVED_SHARED STV_DEFAULT"
__nv_reservedSMEM_offset_0_alias:
	.zero		0
	.zero		64


//--------------------- .nv.constant0._Z6matMulPdS_S_iiii --------------------------
	.section	.nv.constant0._Z6matMulPdS_S_iiii,"a",@progbits
	.sectionflags	@""
	.align	4
.nv.constant0._Z6matMulPdS_S_iiii:
	.zero		936


//--------------------- SYMBOLS --------------------------

	.type		.nv.reservedSmem.offset0,@object
	.size		.nv.reservedSmem.offset0,0x4
